//
// Generated by NVIDIA NVVM Compiler
//
// Compiler Build ID: CL-36424714
// Cuda compilation tools, release 13.0, V13.0.88
// Based on NVVM 20.0.0
//

.version 9.0
.target sm_100
.address_size 64

	// .globl	_Z20buildHistogramKernelPKjiiPj

.visible .entry _Z20buildHistogramKernelPKjiiPj(
	.param .u64 .ptr .align 1 _Z20buildHistogramKernelPKjiiPj_param_0,
	.param .u32 _Z20buildHistogramKernelPKjiiPj_param_1,
	.param .u32 _Z20buildHistogramKernelPKjiiPj_param_2,
	.param .u64 .ptr .align 1 _Z20buildHistogramKernelPKjiiPj_param_3
)
{
	.reg .pred 	%p<2>;
	.reg .b32 	%r<11>;
	.reg .b64 	%rd<10>;

	ld.param.u64 	%rd1, [_Z20buildHistogramKernelPKjiiPj_param_0];
	ld.param.u32 	%r3, [_Z20buildHistogramKernelPKjiiPj_param_1];
	ld.param.u32 	%r2, [_Z20buildHistogramKernelPKjiiPj_param_2];
	ld.param.u64 	%rd2, [_Z20buildHistogramKernelPKjiiPj_param_3];
	mov.u32 	%r4, %ctaid.x;
	mov.u32 	%r5, %ntid.x;
	mov.u32 	%r6, %tid.x;
	mad.lo.s32 	%r1, %r4, %r5, %r6;
	setp.ge.s32 	%p1, %r1, %r3;
	@%p1 bra 	$L__BB0_2;
	cvta.to.global.u64 	%rd3, %rd1;
	cvta.to.global.u64 	%rd4, %rd2;
	mul.wide.s32 	%rd5, %r1, 4;
	add.s64 	%rd6, %rd3, %rd5;
	ld.global.u32 	%r7, [%rd6];
	shr.u32 	%r8, %r7, %r2;
	shl.b32 	%r9, %r8, 2;
	cvt.u64.u32 	%rd7, %r9;
	and.b64  	%rd8, %rd7, 1020;
	add.s64 	%rd9, %rd4, %rd8;
	atom.global.add.u32 	%r10, [%rd9], 1;
$L__BB0_2:
	ret;

}
	// .globl	_Z13scatterKernelPKjPjiiS1_
.visible .entry _Z13scatterKernelPKjPjiiS1_(
	.param .u64 .ptr .align 1 _Z13scatterKernelPKjPjiiS1__param_0,
	.param .u64 .ptr .align 1 _Z13scatterKernelPKjPjiiS1__param_1,
	.param .u32 _Z13scatterKernelPKjPjiiS1__param_2,
	.param .u32 _Z13scatterKernelPKjPjiiS1__param_3,
	.param .u64 .ptr .align 1 _Z13scatterKernelPKjPjiiS1__param_4
)
{
	.reg .pred 	%p<2>;
	.reg .b32 	%r<11>;
	.reg .b64 	%rd<14>;

	ld.param.u64 	%rd1, [_Z13scatterKernelPKjPjiiS1__param_0];
	ld.param.u64 	%rd2, [_Z13scatterKernelPKjPjiiS1__param_1];
	ld.param.u32 	%r3, [_Z13scatterKernelPKjPjiiS1__param_2];
	ld.param.u32 	%r2, [_Z13scatterKernelPKjPjiiS1__param_3];
	ld.param.u64 	%rd3, [_Z13scatterKernelPKjPjiiS1__param_4];
	mov.u32 	%r4, %ctaid.x;
	mov.u32 	%r5, %ntid.x;
	mov.u32 	%r6, %tid.x;
	mad.lo.s32 	%r1, %r4, %r5, %r6;
	setp.ge.s32 	%p1, %r1, %r3;
	@%p1 bra 	$L__BB1_2;
	cvta.to.global.u64 	%rd4, %rd1;
	cvta.to.global.u64 	%rd5, %rd3;
	cvta.to.global.u64 	%rd6, %rd2;
	mul.wide.s32 	%rd7, %r1, 4;
	add.s64 	%rd8, %rd4, %rd7;
	ld.global.u32 	%r7, [%rd8];
	shr.u32 	%r8, %r7, %r2;
	shl.b32 	%r9, %r8, 2;
	cvt.u64.u32 	%rd9, %r9;
	and.b64  	%rd10, %rd9, 1020;
	add.s64 	%rd11, %rd5, %rd10;
	atom.global.add.u32 	%r10, [%rd11], 1;
	mul.wide.u32 	%rd12, %r10, 4;
	add.s64 	%rd13, %rd6, %rd12;
	st.global.u32 	[%rd13], %r7;
$L__BB1_2:
	ret;

}


// ===== COMPILED SASS (sm_100) =====

	.target	sm_100

	.elftype	@"ET_EXEC"


//--------------------- .note.nv.tkinfo           --------------------------
	.section	.note.nv.tkinfo,"",@"SHT_NOTE"
	.sectionflags	@"SHF_NOTE_NV_TKINFO"
	.tkinfo
        /*0018*/ 	.word	0x00000002
        /*0030*/ 	.string	""
        /*0030*/ 	.string	"ptxas"
        /*0030*/ 	.string	"Cuda compilation tools, release 13.0, V13.0.88"
        /*0030*/ 	.string	"Build cuda_13.0.r13.0/compiler.36424714_0"
        /*0030*/ 	.string	"-arch sm_100 -m 64 "



//--------------------- .note.nv.cuinfo           --------------------------
	.section	.note.nv.cuinfo,"",@"SHT_NOTE"
	.sectionflags	@"SHF_NOTE_NV_CUINFO"
        /*0018*/ 	.short	0x0002
        /*001a*/ 	.short	0x0064
        /*001c*/ 	.short	0x0082
	.zero		2


//--------------------- .nv.info                  --------------------------
	.section	.nv.info,"",@"SHT_CUDA_INFO"
	.align	4


	//----- nvinfo : EIATTR_REGCOUNT
	.align		4
        /*0000*/ 	.byte	0x04, 0x2f
        /*0002*/ 	.short	(.L_1 - .L_0)
	.align		4
.L_0:
        /*0004*/ 	.word	index@(_Z20buildHistogramKernelPKjiiPj)
        /*0008*/ 	.word	0x0000000a


	//----- nvinfo : EIATTR_FRAME_SIZE
	.align		4
.L_1:
        /*000c*/ 	.byte	0x04, 0x11
        /*000e*/ 	.short	(.L_3 - .L_2)
	.align		4
.L_2:
        /*0010*/ 	.word	index@(_Z20buildHistogramKernelPKjiiPj)
        /*0014*/ 	.word	0x00000000


	//----- nvinfo : EIATTR_REGCOUNT
	.align		4
.L_3:
        /*0018*/ 	.byte	0x04, 0x2f
        /*001a*/ 	.short	(.L_5 - .L_4)
	.align		4
.L_4:
        /*001c*/ 	.word	index@(_Z13scatterKernelPKjPjiiS1_)
        /*0020*/ 	.word	0x0000000e


	//----- nvinfo : EIATTR_FRAME_SIZE
	.align		4
.L_5:
        /*0024*/ 	.byte	0x04, 0x11
        /*0026*/ 	.short	(.L_7 - .L_6)
	.align		4
.L_6:
        /*0028*/ 	.word	index@(_Z13scatterKernelPKjPjiiS1_)
        /*002c*/ 	.word	0x00000000


	//----- nvinfo : EIATTR_MIN_STACK_SIZE
	.align		4
.L_7:
        /*0030*/ 	.byte	0x04, 0x12
        /*0032*/ 	.short	(.L_9 - .L_8)
	.align		4
.L_8:
        /*0034*/ 	.word	index@(_Z13scatterKernelPKjPjiiS1_)
        /*0038*/ 	.word	0x00000000


	//----- nvinfo : EIATTR_MIN_STACK_SIZE
	.align		4
.L_9:
        /*003c*/ 	.byte	0x04, 0x12
        /*003e*/ 	.short	(.L_11 - .L_10)
	.align		4
.L_10:
        /*0040*/ 	.word	index@(_Z20buildHistogramKernelPKjiiPj)
        /*0044*/ 	.word	0x00000000
.L_11:


//--------------------- .nv.compat                --------------------------
	.section	.nv.compat,"",@"SHT_CUDA_COMPAT_INFO"
	.align	4
        /*0000*/ 	.byte	0x02, 0x09, 0x00, 0x00, 0x02, 0x02, 0x01, 0x00, 0x02, 0x05, 0x05, 0x00, 0x03, 0x07, 0x01, 0x01
        /*0010*/ 	.byte	0x02, 0x03, 0x00, 0x00, 0x02, 0x06, 0x01, 0x00, 0x04, 0x0b, 0x08, 0x00, 0x09, 0x00, 0x00, 0x00
        /*0020*/ 	.byte	0x00, 0x00, 0x00, 0x00


//--------------------- .nv.info._Z13scatterKernelPKjPjiiS1_ --------------------------
	.section	.nv.info._Z13scatterKernelPKjPjiiS1_,"",@"SHT_CUDA_INFO"
	.sectionflags	@""
	.align	4


	//----- nvinfo : EIATTR_CUDA_API_VERSION
	.align		4
        /*0000*/ 	.byte	0x04, 0x37
        /*0002*/ 	.short	(.L_13 - .L_12)
.L_12:
        /*0004*/ 	.word	0x00000082


	//----- nvinfo : EIATTR_KPARAM_INFO
	.align		4
.L_13:
        /*0008*/ 	.byte	0x04, 0x17
        /*000a*/ 	.short	(.L_15 - .L_14)
.L_14:
        /*000c*/ 	.word	0x00000000
        /*0010*/ 	.short	0x0004
        /*0012*/ 	.short	0x0018
        /*0014*/ 	.byte	0x00, 0xf5, 0x21, 0x00


	//----- nvinfo : EIATTR_KPARAM_INFO
	.align		4
.L_15:
        /*0018*/ 	.byte	0x04, 0x17
        /*001a*/ 	.short	(.L_17 - .L_16)
.L_16:
        /*001c*/ 	.word	0x00000000
        /*0020*/ 	.short	0x0003
        /*0022*/ 	.short	0x0014
        /*0024*/ 	.byte	0x00, 0xf0, 0x11, 0x00


	//----- nvinfo : EIATTR_KPARAM_INFO
	.align		4
.L_17:
        /*0028*/ 	.byte	0x04, 0x17
        /*002a*/ 	.short	(.L_19 - .L_18)
.L_18:
        /*002c*/ 	.word	0x00000000
        /*0030*/ 	.short	0x0002
        /*0032*/ 	.short	0x0010
        /*0034*/ 	.byte	0x00, 0xf0, 0x11, 0x00


	//----- nvinfo : EIATTR_KPARAM_INFO
	.align		4
.L_19:
        /*0038*/ 	.byte	0x04, 0x17
        /*003a*/ 	.short	(.L_21 - .L_20)
.L_20:
        /*003c*/ 	.word	0x00000000
        /*0040*/ 	.short	0x0001
        /*0042*/ 	.short	0x0008
        /*0044*/ 	.byte	0x00, 0xf5, 0x21, 0x00


	//----- nvinfo : EIATTR_KPARAM_INFO
	.align		4
.L_21:
        /*0048*/ 	.byte	0x04, 0x17
        /*004a*/ 	.short	(.L_23 - .L_22)
.L_22:
        /*004c*/ 	.word	0x00000000
        /*0050*/ 	.short	0x0000
        /*0052*/ 	.short	0x0000
        /*0054*/ 	.byte	0x00, 0xf5, 0x21, 0x00


	//----- nvinfo : EIATTR_SPARSE_MMA_MASK
	.align		4
.L_23:
        /*0058*/ 	.byte	0x03, 0x50
        /*005a*/ 	.short	0x0000


	//----- nvinfo : EIATTR_MAXREG_COUNT
	.align		4
        /*005c*/ 	.byte	0x03, 0x1b
        /*005e*/ 	.short	0x00ff


	//----- nvinfo : EIATTR_MERCURY_ISA_VERSION
	.align		4
        /*0060*/ 	.byte	0x03, 0x5f
        /*0062*/ 	.short	0x0101


	//----- nvinfo : EIATTR_VRC_CTA_INIT_COUNT
	.align		4
        /*0064*/ 	.byte	0x02, 0x4a
	.zero		1
	.zero		1


	//----- nvinfo : EIATTR_EXIT_INSTR_OFFSETS
	.align		4
        /*0068*/ 	.byte	0x04, 0x1c
        /*006a*/ 	.short	(.L_25 - .L_24)


	//   ....[0]....
.L_24:
        /*006c*/ 	.word	0x00000070


	//   ....[1]....
        /*0070*/ 	.word	0x00000180


	//----- nvinfo : EIATTR_CBANK_PARAM_SIZE
	.align		4
.L_25:
        /*0074*/ 	.byte	0x03, 0x19
        /*0076*/ 	.short	0x0020


	//----- nvinfo : EIATTR_PARAM_CBANK
	.align		4
        /*0078*/ 	.byte	0x04, 0x0a
        /*007a*/ 	.short	(.L_27 - .L_26)
	.align		4
.L_26:
        /*007c*/ 	.word	index@(.nv.constant0._Z13scatterKernelPKjPjiiS1_)
        /*0080*/ 	.short	0x0380
        /*0082*/ 	.short	0x0020


	//----- nvinfo : EIATTR_SW_WAR
	.align		4
.L_27:
        /*0084*/ 	.byte	0x04, 0x36
        /*0086*/ 	.short	(.L_29 - .L_28)
.L_28:
        /*0088*/ 	.word	0x00000008
.L_29:


//--------------------- .nv.info._Z20buildHistogramKernelPKjiiPj --------------------------
	.section	.nv.info._Z20buildHistogramKernelPKjiiPj,"",@"SHT_CUDA_INFO"
	.sectionflags	@""
	.align	4


	//----- nvinfo : EIATTR_CUDA_API_VERSION
	.align		4
        /*0000*/ 	.byte	0x04, 0x37
        /*0002*/ 	.short	(.L_31 - .L_30)
.L_30:
        /*0004*/ 	.word	0x00000082


	//----- nvinfo : EIATTR_KPARAM_INFO
	.align		4
.L_31:
        /*0008*/ 	.byte	0x04, 0x17
        /*000a*/ 	.short	(.L_33 - .L_32)
.L_32:
        /*000c*/ 	.word	0x00000000
        /*0010*/ 	.short	0x0003
        /*0012*/ 	.short	0x0010
        /*0014*/ 	.byte	0x00, 0xf5, 0x21, 0x00


	//----- nvinfo : EIATTR_KPARAM_INFO
	.align		4
.L_33:
        /*0018*/ 	.byte	0x04, 0x17
        /*001a*/ 	.short	(.L_35 - .L_34)
.L_34:
        /*001c*/ 	.word	0x00000000
        /*0020*/ 	.short	0x0002
        /*0022*/ 	.short	0x000c
        /*0024*/ 	.byte	0x00, 0xf0, 0x11, 0x00


	//----- nvinfo : EIATTR_KPARAM_INFO
	.align		4
.L_35:
        /*0028*/ 	.byte	0x04, 0x17
        /*002a*/ 	.short	(.L_37 - .L_36)
.L_36:
        /*002c*/ 	.word	0x00000000
        /*0030*/ 	.short	0x0001
        /*0032*/ 	.short	0x0008
        /*0034*/ 	.byte	0x00, 0xf0, 0x11, 0x00


	//----- nvinfo : EIATTR_KPARAM_INFO
	.align		4
.L_37:
        /*0038*/ 	.byte	0x04, 0x17
        /*003a*/ 	.short	(.L_39 - .L_38)
.L_38:
        /*003c*/ 	.word	0x00000000
        /*0040*/ 	.short	0x0000
        /*0042*/ 	.short	0x0000
        /*0044*/ 	.byte	0x00, 0xf5, 0x21, 0x00


	//----- nvinfo : EIATTR_SPARSE_MMA_MASK
	.align		4
.L_39:
        /*0048*/ 	.byte	0x03, 0x50
        /*004a*/ 	.short	0x0000


	//----- nvinfo : EIATTR_MAXREG_COUNT
	.align		4
        /*004c*/ 	.byte	0x03, 0x1b
        /*004e*/ 	.short	0x00ff


	//----- nvinfo : EIATTR_MERCURY_ISA_VERSION
	.align		4
        /*0050*/ 	.byte	0x03, 0x5f
        /*0052*/ 	.short	0x0101


	//----- nvinfo : EIATTR_VRC_CTA_INIT_COUNT
	.align		4
        /*0054*/ 	.byte	0x02, 0x4a
	.zero		1
	.zero		1


	//----- nvinfo : EIATTR_EXIT_INSTR_OFFSETS
	.align		4
        /*0058*/ 	.byte	0x04, 0x1c
        /*005a*/ 	.short	(.L_41 - .L_40)


	//   ....[0]....
.L_40:
        /*005c*/ 	.word	0x00000070


	//   ....[1]....
        /*0060*/ 	.word	0x00000150


	//----- nvinfo : EIATTR_CBANK_PARAM_SIZE
	.align		4
.L_41:
        /*0064*/ 	.byte	0x03, 0x19
        /*0066*/ 	.short	0x0018


	//----- nvinfo : EIATTR_PARAM_CBANK
	.align		4
        /*0068*/ 	.byte	0x04, 0x0a
        /*006a*/ 	.short	(.L_43 - .L_42)
	.align		4
.L_42:
        /*006c*/ 	.word	index@(.nv.constant0._Z20buildHistogramKernelPKjiiPj)
        /*0070*/ 	.short	0x0380
        /*0072*/ 	.short	0x0018


	//----- nvinfo : EIATTR_SW_WAR
	.align		4
.L_43:
        /*0074*/ 	.byte	0x04, 0x36
        /*0076*/ 	.short	(.L_45 - .L_44)
.L_44:
        /*0078*/ 	.word	0x00000008
.L_45:


//--------------------- .nv.callgraph             --------------------------
	.section	.nv.callgraph,"",@"SHT_CUDA_CALLGRAPH"
	.align	4
	.sectionentsize	8
	.align		4
        /*0000*/ 	.word	0x00000000
	.align		4
        /*0004*/ 	.word	0xffffffff
	.align		4
        /*0008*/ 	.word	0x00000000
	.align		4
        /*000c*/ 	.word	0xfffffffe
	.align		4
        /*0010*/ 	.word	0x00000000
	.align		4
        /*0014*/ 	.word	0xfffffffd
	.align		4
        /*0018*/ 	.word	0x00000000
	.align		4
        /*001c*/ 	.word	0xfffffffc


//--------------------- .text._Z13scatterKernelPKjPjiiS1_ --------------------------
	.section	.text._Z13scatterKernelPKjPjiiS1_,"ax",@progbits
	.align	128
        .global         _Z13scatterKernelPKjPjiiS1_
        .type           _Z13scatterKernelPKjPjiiS1_,@function
        .size           _Z13scatterKernelPKjPjiiS1_,(.L_x_2 - _Z13scatterKernelPKjPjiiS1_)
        .other          _Z13scatterKernelPKjPjiiS1_,@"STO_CUDA_ENTRY STV_DEFAULT"
_Z13scatterKernelPKjPjiiS1_:
.text._Z13scatterKernelPKjPjiiS1_:
[----:B------:R-:W-:Y:S01]  /*0000*/  LDC R1, c[0x0][0x37c] ;  /* 0x0000df00ff017b82 */ /* 0x000fe20000000800 */
[----:B------:R-:W0:Y:S07]  /*0010*/  S2R R0, SR_TID.X ;  /* 0x0000000000007919 */ /* 0x000e2e0000002100 */
[----:B------:R-:W0:Y:S01]  /*0020*/  S2UR UR4, SR_CTAID.X ;  /* 0x00000000000479c3 */ /* 0x000e220000002500 */
[----:B------:R-:W1:Y:S07]  /*0030*/  LDCU UR5, c[0x0][0x390] ;  /* 0x00007200ff0577ac */ /* 0x000e6e0008000800 */
[----:B------:R-:W0:Y:S02]  /*0040*/  LDC R5, c[0x0][0x360] ;  /* 0x0000d800ff057b82 */ /* 0x000e240000000800 */
[----:B0-----:R-:W-:-:S05]  /*0050*/  IMAD R5, R5, UR4, R0 ;  /* 0x0000000405057c24 */ /* 0x001fca000f8e0200 */
[----:B-1----:R-:W-:-:S13]  /*0060*/  ISETP.GE.AND P0, PT, R5, UR5, PT ;  /* 0x0000000505007c0c */ /* 0x002fda000bf06270 */
[----:B------:R-:W-:Y:S05]  /*0070*/  @P0 EXIT ;  /* 0x000000000000094d */ /* 0x000fea0003800000 */
[----:B------:R-:W0:Y:S01]  /*0080*/  LDC.64 R2, c[0x0][0x380] ;  /* 0x0000e000ff027b82 */ /* 0x000e220000000a00 */
[----:B------:R-:W1:Y:S01]  /*0090*/  LDCU.64 UR4, c[0x0][0x358] ;  /* 0x00006b00ff0477ac */ /* 0x000e620008000a00 */
[----:B------:R-:W2:Y:S01]  /*00a0*/  LDCU UR6, c[0x0][0x394] ;  /* 0x00007280ff0677ac */ /* 0x000ea20008000800 */
[----:B------:R-:W3:Y:S01]  /*00b0*/  LDCU.64 UR8, c[0x0][0x398] ;  /* 0x00007300ff0877ac */ /* 0x000ee20008000a00 */
[----:B------:R-:W-:-:S04]  /*00c0*/  IMAD.MOV.U32 R11, RZ, RZ, 0x1 ;  /* 0x00000001ff0b7424 */ /* 0x000fc800078e00ff */
[----:B------:R-:W4:Y:S01]  /*00d0*/  LDC.64 R6, c[0x0][0x388] ;  /* 0x0000e200ff067b82 */ /* 0x000f220000000a00 */
[----:B0-----:R-:W-:-:S05]  /*00e0*/  IMAD.WIDE R2, R5, 0x4, R2 ;  /* 0x0000000405027825 */ /* 0x001fca00078e0202 */
[----:B-1----:R-:W2:Y:S02]  /*00f0*/  LDG.E R9, desc[UR4][R2.64] ;  /* 0x0000000402097981 */ /* 0x002ea4000c1e1900 */
[----:B--2---:R-:W-:-:S05]  /*0100*/  SHF.R.U32.HI R0, RZ, UR6, R9 ;  /* 0x00000006ff007c19 */ /* 0x004fca0008011609 */
[----:B------:R-:W-:-:S05]  /*0110*/  IMAD.SHL.U32 R0, R0, 0x4, RZ ;  /* 0x0000000400007824 */ /* 0x000fca00078e00ff */
[----:B------:R-:W-:-:S04]  /*0120*/  LOP3.LUT R0, R0, 0x3fc, RZ, 0xc0, !PT ;  /* 0x000003fc00007812 */ /* 0x000fc800078ec0ff */
[----:B---3--:R-:W-:-:S04]  /*0130*/  IADD3 R4, P0, PT, R0, UR8, RZ ;  /* 0x0000000800047c10 */ /* 0x008fc8000ff1e0ff */
[----:B------:R-:W-:-:S06]  /*0140*/  IADD3.X R5, PT, PT, RZ, UR9, RZ, P0, !PT ;  /* 0x00000009ff057c10 */ /* 0x000fcc00087fe4ff */
[----:B------:R-:W4:Y:S02]  /*0150*/  ATOMG.E.ADD.STRONG.GPU PT, R5, desc[UR4][R4.64], R11 ;  /* 0x8000000b040579a8 */ /* 0x000f2400081ef104 */
[----:B----4-:R-:W-:-:S05]  /*0160*/  IMAD.WIDE.U32 R2, R5, 0x4, R6 ;  /* 0x0000000405027825 */ /* 0x010fca00078e0006 */
[----:B------:R-:W-:Y:S01]  /*0170*/  STG.E desc[UR4][R2.64], R9 ;  /* 0x0000000902007986 */ /* 0x000fe2000c101904 */
[----:B------:R-:W-:Y:S05]  /*0180*/  EXIT ;  /* 0x000000000000794d */ /* 0x000fea0003800000 */
.L_x_0:
[----:B------:R-:W-:-:S00]  /*0190*/  BRA `(.L_x_0) ;  /* 0xfffffffc00fc7947 */ /* 0x000fc0000383ffff */
[----:B------:R-:W-:-:S00]  /*01a0*/  NOP ;  /* 0x0000000000007918 */ /* 0x000fc00000000000 */
        /* <DEDUP_REMOVED lines=13> */
.L_x_2:


//--------------------- .text._Z20buildHistogramKernelPKjiiPj --------------------------
	.section	.text._Z20buildHistogramKernelPKjiiPj,"ax",@progbits
	.align	128
        .global         _Z20buildHistogramKernelPKjiiPj
        .type           _Z20buildHistogramKernelPKjiiPj,@function
        .size           _Z20buildHistogramKernelPKjiiPj,(.L_x_3 - _Z20buildHistogramKernelPKjiiPj)
        .other          _Z20buildHistogramKernelPKjiiPj,@"STO_CUDA_ENTRY STV_DEFAULT"
_Z20buildHistogramKernelPKjiiPj:
.text._Z20buildHistogramKernelPKjiiPj:
        /* <DEDUP_REMOVED lines=12> */
[----:B0-----:R-:W-:-:S06]  /*00c0*/  IMAD.WIDE R2, R5, 0x4, R2 ;  /* 0x0000000405027825 */ /* 0x001fcc00078e0202 */
[----:B-1----:R-:W2:Y:S01]  /*00d0*/  LDG.E R2, desc[UR4][R2.64] ;  /* 0x0000000402027981 */ /* 0x002ea2000c1e1900 */
[----:B------:R-:W-:Y:S01]  /*00e0*/  IMAD.MOV.U32 R7, RZ, RZ, 0x1 ;  /* 0x00000001ff077424 */ /* 0x000fe200078e00ff */
[----:B--2---:R-:W-:-:S05]  /*00f0*/  SHF.R.U32.HI R0, RZ, UR6, R2 ;  /* 0x00000006ff007c19 */ /* 0x004fca0008011602 */
[----:B------:R-:W-:-:S05]  /*0100*/  IMAD.SHL.U32 R0, R0, 0x4, RZ ;  /* 0x0000000400007824 */ /* 0x000fca00078e00ff */
[----:B------:R-:W-:-:S04]  /*0110*/  LOP3.LUT R0, R0, 0x3fc, RZ, 0xc0, !PT ;  /* 0x000003fc00007812 */ /* 0x000fc800078ec0ff */
[----:B---3--:R-:W-:-:S04]  /*0120*/  IADD3 R4, P0, PT, R0, UR8, RZ ;  /* 0x0000000800047c10 */ /* 0x008fc8000ff1e0ff */
[----:B------:R-:W-:-:S05]  /*0130*/  IADD3.X R5, PT, PT, RZ, UR9, RZ, P0, !PT ;  /* 0x00000009ff057c10 */ /* 0x000fca00087fe4ff */
[----:B------:R-:W-:Y:S01]  /*0140*/  REDG.E.ADD.STRONG.GPU desc[UR4][R4.64], R7 ;  /* 0x000000070400798e */ /* 0x000fe2000c12e104 */
[----:B------:R-:W-:Y:S05]  /*0150*/  EXIT ;  /* 0x000000000000794d */ /* 0x000fea0003800000 */
.L_x_1:
        /* <DEDUP_REMOVED lines=10> */
.L_x_3:


//--------------------- .nv.shared.reserved.0     --------------------------
	.section	.nv.shared.reserved.0,"aw",@nobits
	.weak		__nv_reservedSMEM_offset_0_alias
	.size		__nv_reservedSMEM_offset_0_alias, 0, 64
	.other		__nv_reservedSMEM_offset_0_alias,@"STO_CUDA_RESERVED_SHARED STV_DEFAULT"
__nv_reservedSMEM_offset_0_alias:
	.zero		0
	.zero		64


//--------------------- .nv.constant0._Z13scatterKernelPKjPjiiS1_ --------------------------
	.section	.nv.constant0._Z13scatterKernelPKjPjiiS1_,"a",@progbits
	.sectionflags	@""
	.align	4
.nv.constant0._Z13scatterKernelPKjPjiiS1_:
	.zero		928


//--------------------- .nv.constant0._Z20buildHistogramKernelPKjiiPj --------------------------
	.section	.nv.constant0._Z20buildHistogramKernelPKjiiPj,"a",@progbits
	.sectionflags	@""
	.align	4
.nv.constant0._Z20buildHistogramKernelPKjiiPj:
	.zero		920


//--------------------- SYMBOLS --------------------------

	.type		.nv.reservedSmem.offset0,@object
	.size		.nv.reservedSmem.offset0,0x4
